	.headerflags	@"EF_CUDA_TEXMODE_UNIFIED EF_CUDA_64BIT_ADDRESS EF_CUDA_ACCELERATORS EF_CUDA_SM90 EF_CUDA_VIRTUAL_SM(EF_CUDA_SM90)"
	.elftype	@"ET_EXEC"


//--------------------- .nv.info                  --------------------------
	.section	.nv.info,"",@"SHT_CUDA_INFO"
	.align	4


	//----- nvinfo : EIATTR_REGCOUNT
	.align		4
        /*0000*/ 	.byte	0x04, 0x2f
        /*0002*/ 	.short	(.L_3 - .L_2)
	.align		4
.L_2:
        /*0004*/ 	.word	index@(triton_poi_fused__native_batch_norm_legit_no_training_add_relu_14)
        /*0008*/ 	.word	0x00000020


	//----- nvinfo : EIATTR_MIN_STACK_SIZE
	.align		4
.L_3:
        /*000c*/ 	.byte	0x04, 0x12
        /*000e*/ 	.short	(.L_5 - .L_4)
	.align		4
.L_4:
        /*0010*/ 	.word	index@(triton_poi_fused__native_batch_norm_legit_no_training_add_relu_14)
        /*0014*/ 	.word	0x00000000


	//----- nvinfo : EIATTR_FRAME_SIZE
	.align		4
.L_5:
        /*0018*/ 	.byte	0x04, 0x11
        /*001a*/ 	.short	(.L_7 - .L_6)
	.align		4
.L_6:
        /*001c*/ 	.word	index@(triton_poi_fused__native_batch_norm_legit_no_training_add_relu_14)
        /*0020*/ 	.word	0x00000000


	//----- nvinfo : EIATTR_MIN_STACK_SIZE
	.align		4
.L_7:
        /*0024*/ 	.byte	0x04, 0x12
        /*0026*/ 	.short	(.L_9 - .L_8)
	.align		4
.L_8:
        /*0028*/ 	.word	index@(triton_poi_fused__native_batch_norm_legit_no_training_add_relu_14)
        /*002c*/ 	.word	0x00000000
.L_9:


//--------------------- .nv.info.triton_poi_fused__native_batch_norm_legit_no_training_add_relu_14 --------------------------
	.section	.nv.info.triton_poi_fused__native_batch_norm_legit_no_training_add_relu_14,"",@"SHT_CUDA_INFO"
	.sectionflags	@""
	.align	4


	//----- nvinfo : EIATTR_CUDA_API_VERSION
	.align		4
        /*0000*/ 	.byte	0x04, 0x37
        /*0002*/ 	.short	(.L_11 - .L_10)
.L_10:
        /*0004*/ 	.word	0x0000007c


	//----- nvinfo : EIATTR_KPARAM_INFO
	.align		4
.L_11:
        /*0008*/ 	.byte	0x04, 0x17
        /*000a*/ 	.short	(.L_13 - .L_12)
.L_12:
        /*000c*/ 	.word	0x00000000
        /*0010*/ 	.short	0x000b
        /*0012*/ 	.short	0x0058
        /*0014*/ 	.byte	0x00, 0xf0, 0x11, 0x00


	//----- nvinfo : EIATTR_KPARAM_INFO
	.align		4
.L_13:
        /*0018*/ 	.byte	0x04, 0x17
        /*001a*/ 	.short	(.L_15 - .L_14)
.L_14:
        /*001c*/ 	.word	0x00000000
        /*0020*/ 	.short	0x000a
        /*0022*/ 	.short	0x0050
        /*0024*/ 	.byte	0x00, 0xf4, 0x21, 0x00


	//----- nvinfo : EIATTR_KPARAM_INFO
	.align		4
.L_15:
        /*0028*/ 	.byte	0x04, 0x17
        /*002a*/ 	.short	(.L_17 - .L_16)
.L_16:
        /*002c*/ 	.word	0x00000000
        /*0030*/ 	.short	0x0009
        /*0032*/ 	.short	0x0048
        /*0034*/ 	.byte	0x00, 0xf4, 0x21, 0x00


	//----- nvinfo : EIATTR_KPARAM_INFO
	.align		4
.L_17:
        /*0038*/ 	.byte	0x04, 0x17
        /*003a*/ 	.short	(.L_19 - .L_18)
.L_18:
        /*003c*/ 	.word	0x00000000
        /*0040*/ 	.short	0x0008
        /*0042*/ 	.short	0x0040
        /*0044*/ 	.byte	0x00, 0xf4, 0x21, 0x00


	//----- nvinfo : EIATTR_KPARAM_INFO
	.align		4
.L_19:
        /*0048*/ 	.byte	0x04, 0x17
        /*004a*/ 	.short	(.L_21 - .L_20)
.L_20:
        /*004c*/ 	.word	0x00000000
        /*0050*/ 	.short	0x0007
        /*0052*/ 	.short	0x0038
        /*0054*/ 	.byte	0x00, 0xf4, 0x21, 0x00


	//----- nvinfo : EIATTR_KPARAM_INFO
	.align		4
.L_21:
        /*0058*/ 	.byte	0x04, 0x17
        /*005a*/ 	.short	(.L_23 - .L_22)
.L_22:
        /*005c*/ 	.word	0x00000000
        /*0060*/ 	.short	0x0006
        /*0062*/ 	.short	0x0030
        /*0064*/ 	.byte	0x00, 0xf4, 0x21, 0x00


	//----- nvinfo : EIATTR_KPARAM_INFO
	.align		4
.L_23:
        /*0068*/ 	.byte	0x04, 0x17
        /*006a*/ 	.short	(.L_25 - .L_24)
.L_24:
        /*006c*/ 	.word	0x00000000
        /*0070*/ 	.short	0x0005
        /*0072*/ 	.short	0x0028
        /*0074*/ 	.byte	0x00, 0xf4, 0x21, 0x00


	//----- nvinfo : EIATTR_KPARAM_INFO
	.align		4
.L_25:
        /*0078*/ 	.byte	0x04, 0x17
        /*007a*/ 	.short	(.L_27 - .L_26)
.L_26:
        /*007c*/ 	.word	0x00000000
        /*0080*/ 	.short	0x0004
        /*0082*/ 	.short	0x0020
        /*0084*/ 	.byte	0x00, 0xf4, 0x21, 0x00


	//----- nvinfo : EIATTR_KPARAM_INFO
	.align		4
.L_27:
        /*0088*/ 	.byte	0x04, 0x17
        /*008a*/ 	.short	(.L_29 - .L_28)
.L_28:
        /*008c*/ 	.word	0x00000000
        /*0090*/ 	.short	0x0003
        /*0092*/ 	.short	0x0018
        /*0094*/ 	.byte	0x00, 0xf4, 0x21, 0x00


	//----- nvinfo : EIATTR_KPARAM_INFO
	.align		4
.L_29:
        /*0098*/ 	.byte	0x04, 0x17
        /*009a*/ 	.short	(.L_31 - .L_30)
.L_30:
        /*009c*/ 	.word	0x00000000
        /*00a0*/ 	.short	0x0002
        /*00a2*/ 	.short	0x0010
        /*00a4*/ 	.byte	0x00, 0xf4, 0x21, 0x00


	//----- nvinfo : EIATTR_KPARAM_INFO
	.align		4
.L_31:
        /*00a8*/ 	.byte	0x04, 0x17
        /*00aa*/ 	.short	(.L_33 - .L_32)
.L_32:
        /*00ac*/ 	.word	0x00000000
        /*00b0*/ 	.short	0x0001
        /*00b2*/ 	.short	0x0008
        /*00b4*/ 	.byte	0x00, 0xf4, 0x21, 0x00


	//----- nvinfo : EIATTR_KPARAM_INFO
	.align		4
.L_33:
        /*00b8*/ 	.byte	0x04, 0x17
        /*00ba*/ 	.short	(.L_35 - .L_34)
.L_34:
        /*00bc*/ 	.word	0x00000000
        /*00c0*/ 	.short	0x0000
        /*00c2*/ 	.short	0x0000
        /*00c4*/ 	.byte	0x00, 0xf4, 0x21, 0x00


	//----- nvinfo : EIATTR_SPARSE_MMA_MASK
	.align		4
.L_35:
        /*00c8*/ 	.byte	0x03, 0x50
        /*00ca*/ 	.short	0x0000


	//----- nvinfo : EIATTR_MAXREG_COUNT
	.align		4
        /*00cc*/ 	.byte	0x03, 0x1b
        /*00ce*/ 	.short	0x00ff


	//----- nvinfo : EIATTR_EXIT_INSTR_OFFSETS
	.align		4
        /*00d0*/ 	.byte	0x04, 0x1c
        /*00d2*/ 	.short	(.L_37 - .L_36)


	//   ....[0]....
.L_36:
        /*00d4*/ 	.word	0x00000c90


	//----- nvinfo : EIATTR_REQNTID
	.align		4
.L_37:
        /*00d8*/ 	.byte	0x04, 0x10
        /*00da*/ 	.short	(.L_39 - .L_38)
.L_38:
        /*00dc*/ 	.word	0x00000080
        /*00e0*/ 	.word	0x00000001
        /*00e4*/ 	.word	0x00000001


	//----- nvinfo : EIATTR_CBANK_PARAM_SIZE
	.align		4
.L_39:
        /*00e8*/ 	.byte	0x03, 0x19
        /*00ea*/ 	.short	0x005c


	//----- nvinfo : EIATTR_PARAM_CBANK
	.align		4
        /*00ec*/ 	.byte	0x04, 0x0a
        /*00ee*/ 	.short	(.L_41 - .L_40)
	.align		4
.L_40:
        /*00f0*/ 	.word	index@(.nv.constant0.triton_poi_fused__native_batch_norm_legit_no_training_add_relu_14)
        /*00f4*/ 	.short	0x0210
        /*00f6*/ 	.short	0x005c


	//----- nvinfo : EIATTR_SW_WAR
	.align		4
.L_41:
        /*00f8*/ 	.byte	0x04, 0x36
        /*00fa*/ 	.short	(.L_43 - .L_42)
.L_42:
        /*00fc*/ 	.word	0x00000008
.L_43:


//--------------------- .nv.callgraph             --------------------------
	.section	.nv.callgraph,"",@"SHT_CUDA_CALLGRAPH"
	.align	4
	.sectionentsize	8
	.align		4
        /*0000*/ 	.word	0x00000000
	.align		4
        /*0004*/ 	.word	0xffffffff
	.align		4
        /*0008*/ 	.word	0x00000000
	.align		4
        /*000c*/ 	.word	0xfffffffe
	.align		4
        /*0010*/ 	.word	0x00000000
	.align		4
        /*0014*/ 	.word	0xfffffffd
	.align		4
        /*0018*/ 	.word	0x00000000
	.align		4
        /*001c*/ 	.word	0xfffffffc


//--------------------- .nv.constant4             --------------------------
	.section	.nv.constant4,"a",@progbits
	.align	8
	.align		8
.nv.constant4:
        /*0000*/ 	.dword	_$_str
	.align		8
        /*0008*/ 	.dword	_$_str_$_2


//--------------------- .text.triton_poi_fused__native_batch_norm_legit_no_training_add_relu_14 --------------------------
	.section	.text.triton_poi_fused__native_batch_norm_legit_no_training_add_relu_14,"ax",@progbits
	.align	128
        .global         triton_poi_fused__native_batch_norm_legit_no_training_add_relu_14
        .type           triton_poi_fused__native_batch_norm_legit_no_training_add_relu_14,@function
        .size           triton_poi_fused__native_batch_norm_legit_no_training_add_relu_14,(.L_x_1 - triton_poi_fused__native_batch_norm_legit_no_training_add_relu_14)
        .other          triton_poi_fused__native_batch_norm_legit_no_training_add_relu_14,@"STO_CUDA_ENTRY STV_DEFAULT"
triton_poi_fused__native_batch_norm_legit_no_training_add_relu_14:
.text.triton_poi_fused__native_batch_norm_legit_no_training_add_relu_14:
[----:B------:R-:W-:Y:S01]  /*0000*/  LDC R1, c[0x0][0x28] ;  /* 0x00000a00ff017b82 */ /* 0x000fe20000000800 */
[----:B------:R-:W1:Y:S07]  /*0010*/  S2R R0, SR_TID.X ;  /* 0x0000000000007919 */ /* 0x000e6e0000002100 */
[----:B------:R-:W2:Y:S01]  /*0020*/  LDC.64 R24, c[0x0][0x228] ;  /* 0x00008a00ff187b82 */ /* 0x000ea20000000a00 */
[----:B------:R-:W-:Y:S01]  /*0030*/  ULDC.64 UR4, c[0x0][0x208] ;  /* 0x0000820000047ab9 */ /* 0x000fe20000000a00 */
[----:B------:R-:W3:Y:S06]  /*0040*/  S2R R5, SR_CTAID.X ;  /* 0x0000000000057919 */ /* 0x000eec0000002500 */
[----:B------:R-:W4:Y:S08]  /*0050*/  LDC.64 R12, c[0x0][0x220] ;  /* 0x00008800ff0c7b82 */ /* 0x000f300000000a00 */
[----:B------:R-:W5:Y:S08]  /*0060*/  LDC.64 R18, c[0x0][0x218] ;  /* 0x00008600ff127b82 */ /* 0x000f700000000a00 */
[----:B------:R-:W5:Y:S01]  /*0070*/  LDC.64 R20, c[0x0][0x230] ;  /* 0x00008c00ff147b82 */ /* 0x000f620000000a00 */
[----:B-1----:R-:W-:-:S07]  /*0080*/  SHF.L.U32 R0, R0, 0x2, RZ ;  /* 0x0000000200007819 */ /* 0x002fce00000006ff */
[----:B------:R-:W1:Y:S01]  /*0090*/  LDC.64 R16, c[0x0][0x238] ;  /* 0x00008e00ff107b82 */ /* 0x000e620000000a00 */
[----:B---3--:R-:W-:Y:S02]  /*00a0*/  SHF.R.S32.HI R3, RZ, 0x15, R5 ;  /* 0x00000015ff037819 */ /* 0x008fe40000011405 */
[----:B------:R-:W-:Y:S02]  /*00b0*/  LOP3.LUT R0, R0, 0x1fc, RZ, 0xc0, !PT ;  /* 0x000001fc00007812 */ /* 0x000fe400078ec0ff */
[----:B------:R-:W-:Y:S02]  /*00c0*/  SGXT R3, R3, 0x1 ;  /* 0x000000010303781a */ /* 0x000fe40000000200 */
[----:B------:R-:W-:-:S04]  /*00d0*/  LEA R2, R5, R0, 0xa ;  /* 0x0000000005027211 */ /* 0x000fc800078e50ff */
[----:B------:R-:W-:-:S04]  /*00e0*/  LEA.HI R3, R3, R2, RZ, 0x9 ;  /* 0x0000000203037211 */ /* 0x000fc800078f48ff */
[----:B------:R-:W-:-:S04]  /*00f0*/  LOP3.LUT R3, R3, 0xfffffe00, RZ, 0xc0, !PT ;  /* 0xfffffe0003037812 */ /* 0x000fc800078ec0ff */
[----:B------:R-:W-:-:S05]  /*0100*/  IADD3 R0, R2, -R3, RZ ;  /* 0x8000000302007210 */ /* 0x000fca0007ffe0ff */
[----:B--2---:R-:W-:-:S06]  /*0110*/  IMAD.WIDE R24, R0, 0x4, R24 ;  /* 0x0000000400187825 */ /* 0x004fcc00078e0218 */
[----:B------:R-:W2:Y:S01]  /*0120*/  LDG.E.EL.128 R24, desc[UR4][R24.64] ;  /* 0x0000000418187981 */ /* 0x000ea2000c2e1d00 */
[----:B----4-:R-:W-:Y:S01]  /*0130*/  IMAD.WIDE R12, R0, 0x4, R12 ;  /* 0x00000004000c7825 */ /* 0x010fe200078e020c */
[----:B------:R-:W-:-:S03]  /*0140*/  HFMA2.MMA R28, -RZ, RZ, 1.625, 0 ;  /* 0x3e800000ff1c7435 */ /* 0x000fc600000001ff */
[----:B-----5:R-:W-:Y:S02]  /*0150*/  IMAD.WIDE R18, R2, 0x4, R18 ;  /* 0x0000000402127825 */ /* 0x020fe400078e0212 */
[----:B------:R-:W3:Y:S04]  /*0160*/  LDG.E.EL.128 R12, desc[UR4][R12.64] ;  /* 0x000000040c0c7981 */ /* 0x000ee8000c2e1d00 */
[----:B------:R-:W3:Y:S04]  /*0170*/  LDG.E.128 R8, desc[UR4][R18.64] ;  /* 0x0000000412087981 */ /* 0x000ee8000c1e1d00 */
[----:B------:R4:W5:Y:S01]  /*0180*/  LDG.E.128 R4, desc[UR4][R18.64+0x800] ;  /* 0x0008000412047981 */ /* 0x000962000c1e1d00 */
[----:B0-----:R-:W-:-:S04]  /*0190*/  IMAD.WIDE R20, R0, 0x4, R20 ;  /* 0x0000000400147825 */ /* 0x001fc800078e0214 */
[----:B-1----:R-:W-:Y:S02]  /*01a0*/  IMAD.WIDE R16, R0, 0x4, R16 ;  /* 0x0000000400107825 */ /* 0x002fe400078e0210 */
[----:B------:R-:W3:Y:S02]  /*01b0*/  LDG.E.EL.128 R20, desc[UR4][R20.64] ;  /* 0x0000000414147981 */ /* 0x000ee4000c2e1d00 */
[----:B--2---:R-:W-:-:S04]  /*01c0*/  FADD R3, R24, 9.9999997473787516356e-06 ;  /* 0x3727c5ac18037421 */ /* 0x004fc80000000000 */
[----:B------:R-:W0:Y:S02]  /*01d0*/  MUFU.SQRT R29, R3 ;  /* 0x00000003001d7308 */ /* 0x000e240000002000 */
[C---:B0-----:R-:W-:Y:S02]  /*01e0*/  FSETP.GT.AND P0, PT, R29.reuse, 8.50705917302346158658e+37, PT ;  /* 0x7e8000001d00780b */ /* 0x041fe40003f04000 */
[----:B------:R-:W-:-:S11]  /*01f0*/  FSETP.GEU.AND P1, PT, R29, 1.175494350822287508e-38, PT ;  /* 0x008000001d00780b */ /* 0x000fd60003f2e000 */
[----:B------:R-:W-:-:S04]  /*0200*/  @P0 FMUL R29, R29, 0.25 ;  /* 0x3e8000001d1d0820 */ /* 0x000fc80000400000 */
[----:B------:R-:W-:Y:S01]  /*0210*/  @!P1 FMUL R29, R29, 16777216 ;  /* 0x4b8000001d1d9820 */ /* 0x000fe20000400000 */
[----:B----4-:R-:W-:-:S05]  /*0220*/  FSEL R18, R28, 1, P0 ;  /* 0x3f8000001c127808 */ /* 0x010fca0000000000 */
[----:B------:R-:W0:Y:S01]  /*0230*/  MUFU.RCP R29, R29 ;  /* 0x0000001d001d7308 */ /* 0x000e220000001000 */
[----:B------:R-:W-:-:S04]  /*0240*/  @!P1 FMUL R18, R18, 16777216 ;  /* 0x4b80000012129820 */ /* 0x000fc80000400000 */
[----:B0-----:R-:W-:Y:S02]  /*0250*/  FMUL R3, R29, R18 ;  /* 0x000000121d037220 */ /* 0x001fe40000400000 */
[----:B------:R-:W2:Y:S01]  /*0260*/  LDG.E.EL.128 R16, desc[UR4][R16.64] ;  /* 0x0000000410107981 */ /* 0x000ea2000c2e1d00 */
[----:B------:R-:W-:-:S04]  /*0270*/  FADD R25, R25, 9.9999997473787516356e-06 ;  /* 0x3727c5ac19197421 */ /* 0x000fc80000000000 */
[----:B------:R-:W0:Y:S01]  /*0280*/  MUFU.SQRT R24, R25 ;  /* 0x0000001900187308 */ /* 0x000e220000002000 */
[----:B------:R-:W-:-:S07]  /*0290*/  FADD R26, R26, 9.9999997473787516356e-06 ;  /* 0x3727c5ac1a1a7421 */ /* 0x000fce0000000000 */
[----:B------:R-:W1:Y:S01]  /*02a0*/  MUFU.SQRT R26, R26 ;  /* 0x0000001a001a7308 */ /* 0x000e620000002000 */
[C---:B0-----:R-:W-:Y:S02]  /*02b0*/  FSETP.GT.AND P0, PT, R24.reuse, 8.50705917302346158658e+37, PT ;  /* 0x7e8000001800780b */ /* 0x041fe40003f04000 */
[----:B------:R-:W-:Y:S01]  /*02c0*/  FSETP.GEU.AND P3, PT, R24, 1.175494350822287508e-38, PT ;  /* 0x008000001800780b */ /* 0x000fe20003f6e000 */
[----:B------:R-:W-:-:S04]  /*02d0*/  FADD R27, R27, 9.9999997473787516356e-06 ;  /* 0x3727c5ac1b1b7421 */ /* 0x000fc80000000000 */
[----:B------:R-:W0:Y:S06]  /*02e0*/  MUFU.SQRT R29, R27 ;  /* 0x0000001b001d7308 */ /* 0x000e2c0000002000 */
[----:B------:R-:W-:Y:S01]  /*02f0*/  @P0 FMUL R24, R24, 0.25 ;  /* 0x3e80000018180820 */ /* 0x000fe20000400000 */
[----:B-1----:R-:W-:-:S03]  /*0300*/  FSETP.GT.AND P1, PT, R26, 8.50705917302346158658e+37, PT ;  /* 0x7e8000001a00780b */ /* 0x002fc60003f24000 */
[----:B------:R-:W-:Y:S01]  /*0310*/  @!P3 FMUL R24, R24, 16777216 ;  /* 0x4b8000001818b820 */ /* 0x000fe20000400000 */
[--C-:B---3--:R-:W-:Y:S01]  /*0320*/  FADD R8, R8, -R12.reuse ;  /* 0x8000000c08087221 */ /* 0x108fe20000000000 */
[----:B-----5:R-:W-:Y:S02]  /*0330*/  FADD R4, R4, -R12 ;  /* 0x8000000c04047221 */ /* 0x020fe40000000000 */
[----:B------:R-:W1:Y:S01]  /*0340*/  MUFU.RCP R12, R24 ;  /* 0x00000018000c7308 */ /* 0x000e620000001000 */
[----:B------:R-:W-:Y:S02]  /*0350*/  FSETP.GEU.AND P4, PT, R26, 1.175494350822287508e-38, PT ;  /* 0x008000001a00780b */ /* 0x000fe40003f8e000 */
[----:B------:R-:W-:Y:S02]  /*0360*/  FSEL R25, R28, 1, P0 ;  /* 0x3f8000001c197808 */ /* 0x000fe40000000000 */
[----:B0-----:R-:W-:Y:S01]  /*0370*/  FSETP.GT.AND P2, PT, R29, 8.50705917302346158658e+37, PT ;  /* 0x7e8000001d00780b */ /* 0x001fe20003f44000 */
[----:B------:R-:W-:-:S02]  /*0380*/  @P1 FMUL R26, R26, 0.25 ;  /* 0x3e8000001a1a1820 */ /* 0x000fc40000400000 */
[----:B------:R-:W-:Y:S01]  /*0390*/  @!P3 FMUL R25, R25, 16777216 ;  /* 0x4b8000001919b820 */ /* 0x000fe20000400000 */
[----:B------:R-:W-:Y:S01]  /*03a0*/  FMUL R8, R3, R8 ;  /* 0x0000000803087220 */ /* 0x000fe20000400000 */
[----:B------:R-:W-:Y:S01]  /*03b0*/  FSETP.GEU.AND P0, PT, R29, 1.175494350822287508e-38, PT ;  /* 0x008000001d00780b */ /* 0x000fe20003f0e000 */
[----:B------:R-:W-:-:S03]  /*03c0*/  FMUL R4, R3, R4 ;  /* 0x0000000403047220 */ /* 0x000fc60000400000 */
[----:B------:R-:W-:Y:S01]  /*03d0*/  @!P4 FMUL R26, R26, 16777216 ;  /* 0x4b8000001a1ac820 */ /* 0x000fe20000400000 */
[----:B-1----:R-:W-:Y:S02]  /*03e0*/  FMUL R12, R12, R25 ;  /* 0x000000190c0c7220 */ /* 0x002fe40000400000 */
[----:B------:R-:W0:Y:S01]  /*03f0*/  LDC.64 R24, c[0x0][0x250] ;  /* 0x00009400ff187b82 */ /* 0x000e220000000a00 */
[----:B------:R-:W-:Y:S01]  /*0400*/  @P2 FMUL R29, R29, 0.25 ;  /* 0x3e8000001d1d2820 */ /* 0x000fe20000400000 */
[----:B------:R-:W-:-:S04]  /*0410*/  FSEL R27, R28, 1, P1 ;  /* 0x3f8000001c1b7808 */ /* 0x000fc80000800000 */
[----:B------:R-:W-:Y:S01]  /*0420*/  @!P0 FMUL R29, R29, 16777216 ;  /* 0x4b8000001d1d8820 */ /* 0x000fe20000400000 */
[----:B------:R-:W-:Y:S01]  /*0430*/  @!P4 FMUL R27, R27, 16777216 ;  /* 0x4b8000001b1bc820 */ /* 0x000fe20000400000 */
[----:B0-----:R-:W-:-:S04]  /*0440*/  IMAD.WIDE R24, R0, 0x4, R24 ;  /* 0x0000000400187825 */ /* 0x001fc800078e0218 */
[C-C-:B--2---:R-:W-:Y:S02]  /*0450*/  FFMA R3, R20.reuse, R8, R16.reuse ;  /* 0x0000000814037223 */ /* 0x144fe40000000010 */
[----:B------:R-:W0:Y:S01]  /*0460*/  MUFU.RCP R8, R26 ;  /* 0x0000001a00087308 */ /* 0x000e220000001000 */
[----:B------:R-:W-:-:S07]  /*0470*/  FFMA R16, R20, R4, R16 ;  /* 0x0000000414107223 */ /* 0x000fce0000000010 */
[----:B------:R-:W1:Y:S01]  /*0480*/  MUFU.RCP R4, R29 ;  /* 0x0000001d00047308 */ /* 0x000e620000001000 */
[----:B0-----:R-:W-:Y:S01]  /*0490*/  FMUL R8, R8, R27 ;  /* 0x0000001b08087220 */ /* 0x001fe20000400000 */
[----:B------:R-:W-:-:S05]  /*04a0*/  FSEL R27, R28, 1, P2 ;  /* 0x3f8000001c1b7808 */ /* 0x000fca0001000000 */
[----:B------:R-:W-:-:S04]  /*04b0*/  @!P0 FMUL R27, R27, 16777216 ;  /* 0x4b8000001b1b8820 */ /* 0x000fc80000400000 */
[----:B-1----:R-:W-:Y:S02]  /*04c0*/  FMUL R4, R4, R27 ;  /* 0x0000001b04047220 */ /* 0x002fe40000400000 */
[----:B------:R-:W2:Y:S01]  /*04d0*/  LDG.E.EL.128 R24, desc[UR4][R24.64] ;  /* 0x0000000418187981 */ /* 0x000ea2000c2e1d00 */
[--C-:B------:R-:W-:Y:S01]  /*04e0*/  FADD R20, R5, -R13.reuse ;  /* 0x8000000d05147221 */ /* 0x100fe20000000000 */
[----:B------:R-:W-:Y:S01]  /*04f0*/  FADD R9, R9, -R13 ;  /* 0x8000000d09097221 */ /* 0x000fe20000000000 */
[----:B------:R-:W-:Y:S01]  /*0500*/  FADD R10, R10, -R14 ;  /* 0x8000000e0a0a7221 */ /* 0x000fe20000000000 */
[--C-:B------:R-:W-:Y:S01]  /*0510*/  FADD R11, R11, -R15.reuse ;  /* 0x8000000f0b0b7221 */ /* 0x100fe20000000000 */
[----:B------:R-:W-:Y:S01]  /*0520*/  FADD R7, R7, -R15 ;  /* 0x8000000f07077221 */ /* 0x000fe20000000000 */
[----:B--2---:R-:W-:Y:S01]  /*0530*/  FADD R5, R24, 9.9999997473787516356e-06 ;  /* 0x3727c5ac18057421 */ /* 0x004fe20000000000 */
[----:B------:R-:W-:-:S05]  /*0540*/  FADD R13, R25, 9.9999997473787516356e-06 ;  /* 0x3727c5ac190d7421 */ /* 0x000fca0000000000 */
[----:B------:R-:W0:Y:S08]  /*0550*/  MUFU.SQRT R5, R5 ;  /* 0x0000000500057308 */ /* 0x000e300000002000 */
[----:B------:R-:W1:Y:S01]  /*0560*/  MUFU.SQRT R13, R13 ;  /* 0x0000000d000d7308 */ /* 0x000e620000002000 */
[----:B------:R-:W-:Y:S01]  /*0570*/  FADD R27, R27, 9.9999997473787516356e-06 ;  /* 0x3727c5ac1b1b7421 */ /* 0x000fe20000000000 */
[----:B------:R-:W-:Y:S01]  /*0580*/  FADD R26, R26, 9.9999997473787516356e-06 ;  /* 0x3727c5ac1a1a7421 */ /* 0x000fe20000000000 */
[----:B------:R-:W-:Y:S01]  /*0590*/  FADD R24, R6, -R14 ;  /* 0x8000000e06187221 */ /* 0x000fe20000000000 */
[----:B0-----:R-:W-:-:S04]  /*05a0*/  FSETP.GT.AND P6, PT, R5, 8.50705917302346158658e+37, PT ;  /* 0x7e8000000500780b */ /* 0x001fc80003fc4000 */
[----:B------:R-:W0:Y:S01]  /*05b0*/  MUFU.SQRT R6, R27 ;  /* 0x0000001b00067308 */ /* 0x000e220000002000 */
[----:B------:R-:W-:Y:S02]  /*05c0*/  FSETP.GEU.AND P5, PT, R5, 1.175494350822287508e-38, PT ;  /* 0x008000000500780b */ /* 0x000fe40003fae000 */
[----:B-1----:R-:W-:-:S05]  /*05d0*/  FSETP.GT.AND P4, PT, R13, 8.50705917302346158658e+37, PT ;  /* 0x7e8000000d00780b */ /* 0x002fca0003f84000 */
[----:B------:R1:W2:Y:S01]  /*05e0*/  MUFU.SQRT R14, R26 ;  /* 0x0000001a000e7308 */ /* 0x0002a20000002000 */
[----:B------:R-:W-:Y:S01]  /*05f0*/  FSETP.GEU.AND P1, PT, R13, 1.175494350822287508e-38, PT ;  /* 0x008000000d00780b */ /* 0x000fe20003f2e000 */
[----:B------:R-:W-:-:S04]  /*0600*/  @P6 FMUL R5, R5, 0.25 ;  /* 0x3e80000005056820 */ /* 0x000fc80000400000 */
[----:B------:R-:W-:Y:S01]  /*0610*/  @!P5 FMUL R5, R5, 16777216 ;  /* 0x4b8000000505d820 */ /* 0x000fe20000400000 */
[----:B0-----:R-:W-:Y:S01]  /*0620*/  FSETP.GT.AND P2, PT, R6, 8.50705917302346158658e+37, PT ;  /* 0x7e8000000600780b */ /* 0x001fe20003f44000 */
[C---:B-1----:R-:W-:Y:S01]  /*0630*/  FMUL R26, R12.reuse, R9 ;  /* 0x000000090c1a7220 */ /* 0x042fe20000400000 */
[----:B------:R-:W-:Y:S01]  /*0640*/  @P4 FMUL R13, R13, 0.25 ;  /* 0x3e8000000d0d4820 */ /* 0x000fe20000400000 */
[----:B------:R0:W1:Y:S01]  /*0650*/  MUFU.RCP R9, R5 ;  /* 0x0000000500097308 */ /* 0x0000620000001000 */
[----:B------:R-:W-:Y:S01]  /*0660*/  FMUL R12, R12, R20 ;  /* 0x000000140c0c7220 */ /* 0x000fe20000400000 */
[C---:B--2---:R-:W-:Y:S02]  /*0670*/  FSETP.GT.AND P3, PT, R14.reuse, 8.50705917302346158658e+37, PT ;  /* 0x7e8000000e00780b */ /* 0x044fe40003f64000 */
[----:B------:R-:W-:Y:S01]  /*0680*/  @!P1 FMUL R13, R13, 16777216 ;  /* 0x4b8000000d0d9820 */ /* 0x000fe20000400000 */
[----:B------:R-:W-:Y:S01]  /*0690*/  FSETP.GEU.AND P0, PT, R14, 1.175494350822287508e-38, PT ;  /* 0x008000000e00780b */ /* 0x000fe20003f0e000 */
[----:B------:R-:W-:Y:S01]  /*06a0*/  FFMA R20, R21, R26, R17 ;  /* 0x0000001a15147223 */ /* 0x000fe20000000011 */
[----:B0-----:R-:W-:-:S02]  /*06b0*/  FSEL R5, R28, 1, P6 ;  /* 0x3f8000001c057808 */ /* 0x001fc40003000000 */
[----:B------:R-:W-:Y:S01]  /*06c0*/  FSETP.GEU.AND P6, PT, R6, 1.175494350822287508e-38, PT ;  /* 0x008000000600780b */ /* 0x000fe20003fce000 */
[----:B------:R-:W-:Y:S01]  /*06d0*/  FFMA R21, R21, R12, R17 ;  /* 0x0000000c15157223 */ /* 0x000fe20000000011 */
[----:B------:R0:W2:Y:S01]  /*06e0*/  MUFU.RCP R27, R13 ;  /* 0x0000000d001b7308 */ /* 0x0000a20000001000 */
[C---:B------:R-:W-:Y:S01]  /*06f0*/  FMUL R15, R8.reuse, R24 ;  /* 0x00000018080f7220 */ /* 0x040fe20000400000 */
[----:B------:R-:W-:Y:S01]  /*0700*/  FMUL R25, R8, R10 ;  /* 0x0000000a08197220 */ /* 0x000fe20000400000 */
[----:B------:R-:W-:Y:S02]  /*0710*/  FMUL R24, R4, R11 ;  /* 0x0000000b04187220 */ /* 0x000fe40000400000 */
[----:B------:R-:W3:Y:S01]  /*0720*/  LDC.64 R10, c[0x0][0x240] ;  /* 0x00009000ff0a7b82 */ /* 0x000ee20000000a00 */
[----:B------:R-:W-:Y:S01]  /*0730*/  @P2 FMUL R6, R6, 0.25 ;  /* 0x3e80000006062820 */ /* 0x000fe20000400000 */
[----:B------:R-:W-:-:S06]  /*0740*/  @P3 FMUL R14, R14, 0.25 ;  /* 0x3e8000000e0e3820 */ /* 0x000fcc0000400000 */
[----:B0-----:R-:W0:Y:S01]  /*0750*/  LDC.64 R12, c[0x0][0x248] ;  /* 0x00009200ff0c7b82 */ /* 0x001e220000000a00 */
[----:B------:R-:W-:Y:S01]  /*0760*/  @!P6 FMUL R6, R6, 16777216 ;  /* 0x4b8000000606e820 */ /* 0x000fe20000400000 */
[----:B------:R-:W-:-:S04]  /*0770*/  @!P0 FMUL R14, R14, 16777216 ;  /* 0x4b8000000e0e8820 */ /* 0x000fc80000400000 */
[----:B------:R3:W4:Y:S01]  /*0780*/  MUFU.RCP R26, R14 ;  /* 0x0000000e001a7308 */ /* 0x0007220000001000 */
[----:B------:R-:W-:Y:S01]  /*0790*/  FMUL R17, R4, R7 ;  /* 0x0000000704117220 */ /* 0x000fe20000400000 */
[C-C-:B------:R-:W-:Y:S01]  /*07a0*/  FFMA R25, R22.reuse, R25, R18.reuse ;  /* 0x0000001916197223 */ /* 0x140fe20000000012 */
[----:B------:R-:W-:-:S05]  /*07b0*/  FFMA R18, R22, R15, R18 ;  /* 0x0000000f16127223 */ /* 0x000fca0000000012 */
[----:B------:R-:W5:Y:S01]  /*07c0*/  MUFU.RCP R6, R6 ;  /* 0x0000000600067308 */ /* 0x000f620000001000 */
[----:B------:R-:W-:Y:S01]  /*07d0*/  @!P5 FMUL R5, R5, 16777216 ;  /* 0x4b8000000505d820 */ /* 0x000fe20000400000 */
[C---:B------:R-:W-:Y:S02]  /*07e0*/  FSEL R7, R28.reuse, 1, P4 ;  /* 0x3f8000001c077808 */ /* 0x040fe40002000000 */
[C---:B------:R-:W-:Y:S02]  /*07f0*/  FSEL R4, R28.reuse, 1, P3 ;  /* 0x3f8000001c047808 */ /* 0x040fe40001800000 */
[----:B------:R-:W-:Y:S01]  /*0800*/  FSEL R22, R28, 1, P2 ;  /* 0x3f8000001c167808 */ /* 0x000fe20001000000 */
[----:B-1----:R-:W-:Y:S01]  /*0810*/  FMUL R28, R9, R5 ;  /* 0x00000005091c7220 */ /* 0x002fe20000400000 */
[----:B------:R-:W-:Y:S01]  /*0820*/  @!P1 FMUL R7, R7, 16777216 ;  /* 0x4b80000007079820 */ /* 0x000fe20000400000 */
[----:B------:R-:W-:Y:S01]  /*0830*/  @!P0 FMUL R4, R4, 16777216 ;  /* 0x4b80000004048820 */ /* 0x000fe20000400000 */
[----:B0-----:R-:W-:-:S04]  /*0840*/  IMAD.WIDE R8, R0, 0x4, R12 ;  /* 0x0000000400087825 */ /* 0x001fc800078e020c */
[----:B------:R-:W-:Y:S01]  /*0850*/  @!P6 FMUL R22, R22, 16777216 ;  /* 0x4b8000001616e820 */ /* 0x000fe20000400000 */
[----:B---3--:R-:W-:-:S04]  /*0860*/  IMAD.WIDE R14, R2, 0x4, R10 ;  /* 0x00000004020e7825 */ /* 0x008fc800078e020a */
[----:B--2---:R-:W-:Y:S01]  /*0870*/  FMUL R27, R27, R7 ;  /* 0x000000071b1b7220 */ /* 0x004fe20000400000 */
[----:B----4-:R-:W-:Y:S01]  /*0880*/  FMUL R26, R26, R4 ;  /* 0x000000041a1a7220 */ /* 0x010fe20000400000 */
[----:B-----5:R-:W-:Y:S01]  /*0890*/  FMUL R22, R6, R22 ;  /* 0x0000001606167220 */ /* 0x020fe20000400000 */
[----:B------:R-:W2:Y:S04]  /*08a0*/  LDG.E.EL.128 R8, desc[UR4][R8.64] ;  /* 0x0000000408087981 */ /* 0x000ea8000c2e1d00 */
[----:B------:R-:W2:Y:S04]  /*08b0*/  LDG.E.128 R4, desc[UR4][R14.64] ;  /* 0x000000040e047981 */ /* 0x000ea8000c1e1d00 */
[----:B------:R-:W3:Y:S01]  /*08c0*/  LDG.E.128 R12, desc[UR4][R14.64+0x800] ;  /* 0x000800040e0c7981 */ /* 0x000ee2000c1e1d00 */
[----:B--2---:R-:W-:Y:S01]  /*08d0*/  FADD R4, R4, -R8 ;  /* 0x8000000804047221 */ /* 0x004fe20000000000 */
[--C-:B------:R-:W-:Y:S01]  /*08e0*/  FADD R5, R5, -R9.reuse ;  /* 0x8000000905057221 */ /* 0x100fe20000000000 */
[----:B------:R-:W-:Y:S01]  /*08f0*/  FADD R6, R6, -R10 ;  /* 0x8000000a06067221 */ /* 0x000fe20000000000 */
[----:B---3--:R-:W-:Y:S01]  /*0900*/  FADD R8, R12, -R8 ;  /* 0x800000080c087221 */ /* 0x008fe20000000000 */
[----:B------:R-:W-:Y:S01]  /*0910*/  FADD R9, R13, -R9 ;  /* 0x800000090d097221 */ /* 0x000fe20000000000 */
[----:B------:R-:W-:Y:S01]  /*0920*/  FADD R10, R14, -R10 ;  /* 0x8000000a0e0a7221 */ /* 0x000fe20000000000 */
[C---:B------:R-:W-:Y:S01]  /*0930*/  FMUL R13, R28.reuse, R4 ;  /* 0x000000041c0d7220 */ /* 0x040fe20000400000 */
[C---:B------:R-:W-:Y:S01]  /*0940*/  FMUL R14, R27.reuse, R5 ;  /* 0x000000051b0e7220 */ /* 0x040fe20000400000 */
[----:B------:R-:W-:Y:S01]  /*0950*/  FMUL R28, R28, R8 ;  /* 0x000000081c1c7220 */ /* 0x000fe20000400000 */
[----:B------:R-:W-:Y:S01]  /*0960*/  FMUL R27, R27, R9 ;  /* 0x000000091b1b7220 */ /* 0x000fe20000400000 */
[----:B------:R-:W0:Y:S08]  /*0970*/  LDC.64 R4, c[0x0][0x258] ;  /* 0x00009600ff047b82 */ /* 0x000e300000000a00 */
[----:B------:R-:W1:Y:S01]  /*0980*/  LDC.64 R8, c[0x0][0x260] ;  /* 0x00009800ff087b82 */ /* 0x000e620000000a00 */
[--C-:B------:R-:W-:Y:S01]  /*0990*/  FADD R12, R7, -R11.reuse ;  /* 0x8000000b070c7221 */ /* 0x100fe20000000000 */
[----:B------:R-:W-:Y:S01]  /*09a0*/  FADD R15, R15, -R11 ;  /* 0x8000000b0f0f7221 */ /* 0x000fe20000000000 */
[----:B0-----:R-:W-:-:S04]  /*09b0*/  IMAD.WIDE R4, R0, 0x4, R4 ;  /* 0x0000000400047825 */ /* 0x001fc800078e0204 */
[----:B-1----:R-:W-:-:S04]  /*09c0*/  IMAD.WIDE R8, R0, 0x4, R8 ;  /* 0x0000000400087825 */ /* 0x002fc800078e0208 */
[C---:B------:R-:W-:Y:S01]  /*09d0*/  FMUL R0, R26.reuse, R6 ;  /* 0x000000061a007220 */ /* 0x040fe20000400000 */
[----:B------:R-:W-:Y:S01]  /*09e0*/  FMUL R26, R26, R10 ;  /* 0x0000000a1a1a7220 */ /* 0x000fe20000400000 */
[----:B------:R-:W2:Y:S04]  /*09f0*/  LDG.E.EL.128 R4, desc[UR4][R4.64] ;  /* 0x0000000404047981 */ /* 0x000ea8000c2e1d00 */
[----:B------:R-:W2:Y:S01]  /*0a00*/  LDG.E.EL.128 R8, desc[UR4][R8.64] ;  /* 0x0000000408087981 */ /* 0x000ea2000c2e1d00 */
[C-C-:B------:R-:W-:Y:S01]  /*0a10*/  FFMA R24, R23.reuse, R24, R19.reuse ;  /* 0x0000001817187223 */ /* 0x140fe20000000013 */
[----:B------:R-:W-:Y:S01]  /*0a20*/  FFMA R17, R23, R17, R19 ;  /* 0x0000001117117223 */ /* 0x000fe20000000013 */
[C---:B------:R-:W-:Y:S01]  /*0a30*/  FMUL R12, R22.reuse, R12 ;  /* 0x0000000c160c7220 */ /* 0x040fe20000400000 */
[----:B------:R-:W-:Y:S01]  /*0a40*/  FMUL R22, R22, R15 ;  /* 0x0000000f16167220 */ /* 0x000fe20000400000 */
[C-C-:B--2---:R-:W-:Y:S01]  /*0a50*/  FFMA R23, R5.reuse, R14, R9.reuse ;  /* 0x0000000e05177223 */ /* 0x144fe20000000009 */
[C-C-:B------:R-:W-:Y:S01]  /*0a60*/  FFMA R13, R4.reuse, R13, R8.reuse ;  /* 0x0000000d040d7223 */ /* 0x140fe20000000008 */
[----:B------:R-:W-:Y:S01]  /*0a70*/  FFMA R19, R4, R28, R8 ;  /* 0x0000001c04137223 */ /* 0x000fe20000000008 */
[----:B------:R-:W-:-:S02]  /*0a80*/  FFMA R14, R5, R27, R9 ;  /* 0x0000001b050e7223 */ /* 0x000fc40000000009 */
[----:B------:R-:W0:Y:S01]  /*0a90*/  LDC.64 R4, c[0x0][0x210] ;  /* 0x00008400ff047b82 */ /* 0x000e220000000a00 */
[----:B------:R-:W-:Y:S01]  /*0aa0*/  FADD R8, R13, R3 ;  /* 0x000000030d087221 */ /* 0x000fe20000000000 */
[C-C-:B------:R-:W-:Y:S01]  /*0ab0*/  FFMA R0, R6.reuse, R0, R10.reuse ;  /* 0x0000000006007223 */ /* 0x140fe2000000000a */
[----:B------:R-:W-:Y:S01]  /*0ac0*/  FFMA R15, R6, R26, R10 ;  /* 0x0000001a060f7223 */ /* 0x000fe2000000000a */
[C-C-:B------:R-:W-:Y:S01]  /*0ad0*/  FFMA R9, R7.reuse, R12, R11.reuse ;  /* 0x0000000c07097223 */ /* 0x140fe2000000000b */
[----:B------:R-:W-:Y:S01]  /*0ae0*/  FFMA R22, R7, R22, R11 ;  /* 0x0000001607167223 */ /* 0x000fe2000000000b */
[----:B------:R-:W-:Y:S01]  /*0af0*/  FSETP.GEU.AND P6, PT, R3, -R13, PT ;  /* 0x8000000d0300720b */ /* 0x000fe20003fce000 */
[----:B------:R-:W-:Y:S01]  /*0b00*/  FADD R10, R0, R25 ;  /* 0x00000019000a7221 */ /* 0x000fe20000000000 */
[----:B------:R-:W-:Y:S01]  /*0b10*/  FSETP.GEU.AND P5, PT, R20, -R23, PT ;  /* 0x800000171400720b */ /* 0x000fe20003fae000 */
[----:B------:R-:W-:Y:S01]  /*0b20*/  FADD R20, R23, R20 ;  /* 0x0000001417147221 */ /* 0x000fe20000000000 */
[----:B------:R-:W-:Y:S01]  /*0b30*/  FSETP.GEU.AND P3, PT, R16, -R19, PT ;  /* 0x800000131000720b */ /* 0x000fe20003f6e000 */
[----:B------:R-:W-:Y:S01]  /*0b40*/  FADD R16, R19, R16 ;  /* 0x0000001013107221 */ /* 0x000fe20000000000 */
[----:B------:R-:W-:Y:S01]  /*0b50*/  FSETP.GEU.AND P2, PT, R21, -R14, PT ;  /* 0x8000000e1500720b */ /* 0x000fe20003f4e000 */
[----:B------:R-:W-:Y:S01]  /*0b60*/  FADD R14, R14, R21 ;  /* 0x000000150e0e7221 */ /* 0x000fe20000000000 */
[----:B------:R-:W-:Y:S01]  /*0b70*/  FADD R6, R15, R18 ;  /* 0x000000120f067221 */ /* 0x000fe20000000000 */
[----:B------:R-:W-:Y:S01]  /*0b80*/  FADD R7, R22, R17 ;  /* 0x0000001116077221 */ /* 0x000fe20000000000 */
[----:B------:R-:W-:Y:S01]  /*0b90*/  FSEL R8, R8, RZ, P6 ;  /* 0x000000ff08087208 */ /* 0x000fe20003000000 */
[----:B------:R-:W-:Y:S01]  /*0ba0*/  FADD R11, R9, R24 ;  /* 0x00000018090b7221 */ /* 0x000fe20000000000 */
[----:B------:R-:W-:-:S02]  /*0bb0*/  FSETP.GEU.AND P4, PT, R25, -R0, PT ;  /* 0x800000001900720b */ /* 0x000fc40003f8e000 */
[----:B------:R-:W-:Y:S02]  /*0bc0*/  FSETP.GEU.AND P1, PT, R18, -R15, PT ;  /* 0x8000000f1200720b */ /* 0x000fe40003f2e000 */
[----:B------:R-:W-:Y:S02]  /*0bd0*/  FSETP.GEU.AND P0, PT, R17, -R22, PT ;  /* 0x800000161100720b */ /* 0x000fe40003f0e000 */
[----:B------:R-:W-:Y:S01]  /*0be0*/  FSETP.GEU.AND P6, PT, R24, -R9, PT ;  /* 0x800000091800720b */ /* 0x000fe20003fce000 */
[----:B0-----:R-:W-:Y:S01]  /*0bf0*/  IMAD.WIDE R2, R2, 0x4, R4 ;  /* 0x0000000402027825 */ /* 0x001fe200078e0204 */
[----:B------:R-:W-:Y:S02]  /*0c00*/  FSEL R9, R20, RZ, P5 ;  /* 0x000000ff14097208 */ /* 0x000fe40002800000 */
[----:B------:R-:W-:Y:S02]  /*0c10*/  FSEL R10, R10, RZ, P4 ;  /* 0x000000ff0a0a7208 */ /* 0x000fe40002000000 */
[----:B------:R-:W-:-:S02]  /*0c20*/  FSEL R4, R16, RZ, P3 ;  /* 0x000000ff10047208 */ /* 0x000fc40001800000 */
[----:B------:R-:W-:Y:S02]  /*0c30*/  FSEL R5, R14, RZ, P2 ;  /* 0x000000ff0e057208 */ /* 0x000fe40001000000 */
[----:B------:R-:W-:Y:S02]  /*0c40*/  FSEL R6, R6, RZ, P1 ;  /* 0x000000ff06067208 */ /* 0x000fe40000800000 */
[----:B------:R-:W-:Y:S02]  /*0c50*/  FSEL R11, R11, RZ, P6 ;  /* 0x000000ff0b0b7208 */ /* 0x000fe40003000000 */
[----:B------:R-:W-:-:S03]  /*0c60*/  FSEL R7, R7, RZ, P0 ;  /* 0x000000ff07077208 */ /* 0x000fc60000000000 */
[----:B------:R-:W-:Y:S04]  /*0c70*/  STG.E.128 desc[UR4][R2.64], R8 ;  /* 0x0000000802007986 */ /* 0x000fe8000c101d04 */
[----:B------:R-:W-:Y:S01]  /*0c80*/  STG.E.128 desc[UR4][R2.64+0x800], R4 ;  /* 0x0008000402007986 */ /* 0x000fe2000c101d04 */
[----:B------:R-:W-:Y:S05]  /*0c90*/  EXIT ;  /* 0x000000000000794d */ /* 0x000fea0003800000 */
.L_x_0:
[----:B------:R-:W-:-:S00]  /*0ca0*/  BRA `(.L_x_0) ;  /* 0xfffffffc00fc7947 */ /* 0x000fc0000383ffff */
[----:B------:R-:W-:-:S00]  /*0cb0*/  NOP ;  /* 0x0000000000007918 */ /* 0x000fc00000000000 */
        /* <DEDUP_REMOVED lines=12> */
.L_x_1:


//--------------------- .nv.global.init           --------------------------
	.section	.nv.global.init,"aw",@progbits
.nv.global.init:
	.type		_$_str,@object
	.size		_$_str,(_$_str_$_2 - _$_str)
_$_str:
        /*0000*/ 	.byte	0x5f, 0x5f, 0x43, 0x55, 0x44, 0x41, 0x5f, 0x46, 0x54, 0x5a, 0x00
	.type		_$_str_$_2,@object
	.size		_$_str_$_2,(.L_1 - _$_str_$_2)
_$_str_$_2:
        /*000b*/ 	.byte	0x5f, 0x5f, 0x43, 0x55, 0x44, 0x41, 0x5f, 0x50, 0x52, 0x45, 0x43, 0x5f, 0x53, 0x51, 0x52, 0x54
        /*001b*/ 	.byte	0x00
.L_1:


//--------------------- .nv.constant0.triton_poi_fused__native_batch_norm_legit_no_training_add_relu_14 --------------------------
	.section	.nv.constant0.triton_poi_fused__native_batch_norm_legit_no_training_add_relu_14,"a",@progbits
	.sectionflags	@""
	.align	4
.nv.constant0.triton_poi_fused__native_batch_norm_legit_no_training_add_relu_14:
	.zero		620
